	.headerflags	@"EF_CUDA_TEXMODE_UNIFIED EF_CUDA_64BIT_ADDRESS EF_CUDA_ACCELERATORS EF_CUDA_SM90 EF_CUDA_VIRTUAL_SM(EF_CUDA_SM90)"
	.elftype	@"ET_EXEC"


//--------------------- .nv.info                  --------------------------
	.section	.nv.info,"",@"SHT_CUDA_INFO"
	.align	4


	//----- nvinfo : EIATTR_REGCOUNT
	.align		4
        /*0000*/ 	.byte	0x04, 0x2f
        /*0002*/ 	.short	(.L_1 - .L_0)
	.align		4
.L_0:
        /*0004*/ 	.word	index@(triton_poi_fused__softmax_1)
        /*0008*/ 	.word	0x00000018


	//----- nvinfo : EIATTR_MIN_STACK_SIZE
	.align		4
.L_1:
        /*000c*/ 	.byte	0x04, 0x12
        /*000e*/ 	.short	(.L_3 - .L_2)
	.align		4
.L_2:
        /*0010*/ 	.word	index@(triton_poi_fused__softmax_1)
        /*0014*/ 	.word	0x00000000


	//----- nvinfo : EIATTR_FRAME_SIZE
	.align		4
.L_3:
        /*0018*/ 	.byte	0x04, 0x11
        /*001a*/ 	.short	(.L_5 - .L_4)
	.align		4
.L_4:
        /*001c*/ 	.word	index@(triton_poi_fused__softmax_1)
        /*0020*/ 	.word	0x00000000


	//----- nvinfo : EIATTR_MIN_STACK_SIZE
	.align		4
.L_5:
        /*0024*/ 	.byte	0x04, 0x12
        /*0026*/ 	.short	(.L_7 - .L_6)
	.align		4
.L_6:
        /*0028*/ 	.word	index@(triton_poi_fused__softmax_1)
        /*002c*/ 	.word	0x00000000
.L_7:


//--------------------- .nv.info.triton_poi_fused__softmax_1 --------------------------
	.section	.nv.info.triton_poi_fused__softmax_1,"",@"SHT_CUDA_INFO"
	.sectionflags	@""
	.align	4


	//----- nvinfo : EIATTR_CUDA_API_VERSION
	.align		4
        /*0000*/ 	.byte	0x04, 0x37
        /*0002*/ 	.short	(.L_9 - .L_8)
.L_8:
        /*0004*/ 	.word	0x0000007c


	//----- nvinfo : EIATTR_KPARAM_INFO
	.align		4
.L_9:
        /*0008*/ 	.byte	0x04, 0x17
        /*000a*/ 	.short	(.L_11 - .L_10)
.L_10:
        /*000c*/ 	.word	0x00000000
        /*0010*/ 	.short	0x0002
        /*0012*/ 	.short	0x0010
        /*0014*/ 	.byte	0x00, 0xf0, 0x11, 0x00


	//----- nvinfo : EIATTR_KPARAM_INFO
	.align		4
.L_11:
        /*0018*/ 	.byte	0x04, 0x17
        /*001a*/ 	.short	(.L_13 - .L_12)
.L_12:
        /*001c*/ 	.word	0x00000000
        /*0020*/ 	.short	0x0001
        /*0022*/ 	.short	0x0008
        /*0024*/ 	.byte	0x00, 0xf4, 0x21, 0x00


	//----- nvinfo : EIATTR_KPARAM_INFO
	.align		4
.L_13:
        /*0028*/ 	.byte	0x04, 0x17
        /*002a*/ 	.short	(.L_15 - .L_14)
.L_14:
        /*002c*/ 	.word	0x00000000
        /*0030*/ 	.short	0x0000
        /*0032*/ 	.short	0x0000
        /*0034*/ 	.byte	0x00, 0xf4, 0x21, 0x00


	//----- nvinfo : EIATTR_SPARSE_MMA_MASK
	.align		4
.L_15:
        /*0038*/ 	.byte	0x03, 0x50
        /*003a*/ 	.short	0x0000


	//----- nvinfo : EIATTR_MAXREG_COUNT
	.align		4
        /*003c*/ 	.byte	0x03, 0x1b
        /*003e*/ 	.short	0x00ff


	//----- nvinfo : EIATTR_EXIT_INSTR_OFFSETS
	.align		4
        /*0040*/ 	.byte	0x04, 0x1c
        /*0042*/ 	.short	(.L_17 - .L_16)


	//   ....[0]....
.L_16:
        /*0044*/ 	.word	0x00000420


	//   ....[1]....
        /*0048*/ 	.word	0x00000440


	//----- nvinfo : EIATTR_REQNTID
	.align		4
.L_17:
        /*004c*/ 	.byte	0x04, 0x10
        /*004e*/ 	.short	(.L_19 - .L_18)
.L_18:
        /*0050*/ 	.word	0x00000080
        /*0054*/ 	.word	0x00000001
        /*0058*/ 	.word	0x00000001


	//----- nvinfo : EIATTR_CBANK_PARAM_SIZE
	.align		4
.L_19:
        /*005c*/ 	.byte	0x03, 0x19
        /*005e*/ 	.short	0x0014


	//----- nvinfo : EIATTR_PARAM_CBANK
	.align		4
        /*0060*/ 	.byte	0x04, 0x0a
        /*0062*/ 	.short	(.L_21 - .L_20)
	.align		4
.L_20:
        /*0064*/ 	.word	index@(.nv.constant0.triton_poi_fused__softmax_1)
        /*0068*/ 	.short	0x0210
        /*006a*/ 	.short	0x0014


	//----- nvinfo : EIATTR_SW_WAR
	.align		4
.L_21:
        /*006c*/ 	.byte	0x04, 0x36
        /*006e*/ 	.short	(.L_23 - .L_22)
.L_22:
        /*0070*/ 	.word	0x00000008
.L_23:


//--------------------- .nv.callgraph             --------------------------
	.section	.nv.callgraph,"",@"SHT_CUDA_CALLGRAPH"
	.align	4
	.sectionentsize	8
	.align		4
        /*0000*/ 	.word	0x00000000
	.align		4
        /*0004*/ 	.word	0xffffffff
	.align		4
        /*0008*/ 	.word	0x00000000
	.align		4
        /*000c*/ 	.word	0xfffffffe
	.align		4
        /*0010*/ 	.word	0x00000000
	.align		4
        /*0014*/ 	.word	0xfffffffd
	.align		4
        /*0018*/ 	.word	0x00000000
	.align		4
        /*001c*/ 	.word	0xfffffffc


//--------------------- .text.triton_poi_fused__softmax_1 --------------------------
	.section	.text.triton_poi_fused__softmax_1,"ax",@progbits
	.align	128
        .global         triton_poi_fused__softmax_1
        .type           triton_poi_fused__softmax_1,@function
        .size           triton_poi_fused__softmax_1,(.L_x_1 - triton_poi_fused__softmax_1)
        .other          triton_poi_fused__softmax_1,@"STO_CUDA_ENTRY STV_DEFAULT"
triton_poi_fused__softmax_1:
.text.triton_poi_fused__softmax_1:
[----:B------:R-:W0:Y:S02]  /*0000*/  LDC R1, c[0x0][0x28] ;  /* 0x00000a00ff017b82 */ /* 0x000e240000000800 */
[----:B------:R-:W1:Y:S01]  /*0010*/  S2R R0, SR_TID.X ;  /* 0x0000000000007919 */ /* 0x000e620000002100 */
[----:B------:R-:W2:Y:S01]  /*0020*/  LDC.64 R2, c[0x0][0x210] ;  /* 0x00008400ff027b82 */ /* 0x000ea20000000a00 */
[----:B------:R-:W-:Y:S01]  /*0030*/  CS2R R6, SRZ ;  /* 0x0000000000067805 */ /* 0x000fe2000001ff00 */
[----:B------:R-:W-:Y:S01]  /*0040*/  ULDC.64 UR4, c[0x0][0x208] ;  /* 0x0000820000047ab9 */ /* 0x000fe20000000a00 */
[----:B------:R-:W3:Y:S01]  /*0050*/  S2R R5, SR_CTAID.X ;  /* 0x0000000000057919 */ /* 0x000ee20000002500 */
[----:B-1----:R-:W-:Y:S01]  /*0060*/  IMAD.SHL.U32 R0, R0, 0x2, RZ ;  /* 0x0000000200007824 */ /* 0x002fe200078e00ff */
[----:B---3--:R-:W-:-:S04]  /*0070*/  SHF.R.S32.HI R4, RZ, 0x17, R5 ;  /* 0x00000017ff047819 */ /* 0x008fc80000011405 */
[----:B------:R-:W-:Y:S02]  /*0080*/  LOP3.LUT R0, R0, 0xfe, RZ, 0xc0, !PT ;  /* 0x000000fe00007812 */ /* 0x000fe400078ec0ff */
[----:B------:R-:W-:-:S03]  /*0090*/  SGXT R4, R4, 0x1 ;  /* 0x000000010404781a */ /* 0x000fc60000000200 */
[----:B------:R-:W-:-:S05]  /*00a0*/  IMAD R5, R5, 0x100, R0 ;  /* 0x0000010005057824 */ /* 0x000fca00078e0200 */
[CC--:B------:R-:W-:Y:S02]  /*00b0*/  LEA.HI R0, R4.reuse, R5.reuse, RZ, 0x4 ;  /* 0x0000000504007211 */ /* 0x0c0fe400078f20ff */
[-C--:B------:R-:W-:Y:S02]  /*00c0*/  LEA.HI R4, R4, R5.reuse, RZ, 0x6 ;  /* 0x0000000504047211 */ /* 0x080fe400078f30ff */
[----:B------:R-:W-:Y:S02]  /*00d0*/  LOP3.LUT R0, R0, 0xfffffff0, RZ, 0xc0, !PT ;  /* 0xfffffff000007812 */ /* 0x000fe400078ec0ff */
[----:B------:R-:W-:Y:S02]  /*00e0*/  LOP3.LUT R4, R4, 0xffffffc0, RZ, 0xc0, !PT ;  /* 0xffffffc004047812 */ /* 0x000fe400078ec0ff */
[----:B------:R-:W-:Y:S02]  /*00f0*/  ISETP.GE.AND P0, PT, R5, 0x100, PT ;  /* 0x000001000500780c */ /* 0x000fe40003f06270 */
[----:B------:R-:W-:-:S05]  /*0100*/  IADD3 R17, R4, R5, -R0 ;  /* 0x0000000504117210 */ /* 0x000fca0007ffe800 */
[----:B--2---:R-:W-:Y:S01]  /*0110*/  IMAD.WIDE R10, R17, 0x4, R2 ;  /* 0x00000004110a7825 */ /* 0x004fe200078e0202 */
[----:B------:R-:W-:-:S03]  /*0120*/  CS2R R8, SRZ ;  /* 0x0000000000087805 */ /* 0x000fc6000001ff00 */
[C---:B------:R-:W-:Y:S02]  /*0130*/  VIADD R13, R17.reuse, 0x10 ;  /* 0x00000010110d7836 */ /* 0x040fe40000000000 */
[----:B------:R1:W2:Y:S01]  /*0140*/  @!P0 LDG.E.EL.64 R6, desc[UR4][R10.64] ;  /* 0x000000040a068981 */ /* 0x0002a2000c2e1b00 */
[----:B------:R-:W-:Y:S02]  /*0150*/  VIADD R15, R17, 0x20 ;  /* 0x00000020110f7836 */ /* 0x000fe40000000000 */
[----:B------:R-:W-:Y:S01]  /*0160*/  IMAD.WIDE R12, R13, 0x4, R2 ;  /* 0x000000040d0c7825 */ /* 0x000fe200078e0202 */
[----:B------:R-:W-:-:S04]  /*0170*/  CS2R R18, SRZ ;  /* 0x0000000000127805 */ /* 0x000fc8000001ff00 */
[----:B------:R-:W3:Y:S01]  /*0180*/  @!P0 LDG.E.EL.64 R8, desc[UR4][R12.64] ;  /* 0x000000040c088981 */ /* 0x000ee2000c2e1b00 */
[----:B------:R-:W-:-:S05]  /*0190*/  IMAD.WIDE R14, R15, 0x4, R2 ;  /* 0x000000040f0e7825 */ /* 0x000fca00078e0202 */
[----:B------:R-:W4:Y:S01]  /*01a0*/  @!P0 LDG.E.EL.64 R18, desc[UR4][R14.64] ;  /* 0x000000040e128981 */ /* 0x000f22000c2e1b00 */
[----:B------:R-:W-:Y:S01]  /*01b0*/  VIADD R17, R17, 0x30 ;  /* 0x0000003011117836 */ /* 0x000fe20000000000 */
[----:B------:R-:W-:-:S03]  /*01c0*/  CS2R R20, SRZ ;  /* 0x0000000000147805 */ /* 0x000fc6000001ff00 */
[----:B-1----:R-:W-:-:S05]  /*01d0*/  IMAD.WIDE R10, R17, 0x4, R2 ;  /* 0x00000004110a7825 */ /* 0x002fca00078e0202 */
[----:B------:R-:W5:Y:S01]  /*01e0*/  @!P0 LDG.E.EL.64 R20, desc[UR4][R10.64] ;  /* 0x000000040a148981 */ /* 0x000f62000c2e1b00 */
[----:B------:R-:W-:Y:S01]  /*01f0*/  CS2R R16, SRZ ;  /* 0x0000000000107805 */ /* 0x000fe2000001ff00 */
[----:B------:R-:W-:-:S05]  /*0200*/  IMAD.WIDE R2, R5, 0x4, R2 ;  /* 0x0000000405027825 */ /* 0x000fca00078e0202 */
[----:B------:R1:W5:Y:S02]  /*0210*/  @!P0 LDG.E.64 R16, desc[UR4][R2.64] ;  /* 0x0000000402108981 */ /* 0x000364000c1e1b00 */
[----:B-1----:R-:W1:Y:S02]  /*0220*/  LDC.64 R2, c[0x0][0x218] ;  /* 0x00008600ff027b82 */ /* 0x002e640000000a00 */
[----:B-1----:R-:W-:Y:S01]  /*0230*/  IMAD.WIDE R2, R5, 0x4, R2 ;  /* 0x0000000405027825 */ /* 0x002fe200078e0202 */
[C---:B--2---:R-:W-:Y:S02]  /*0240*/  FSETP.NAN.AND P3, PT, R6.reuse, R6, PT ;  /* 0x000000060600720b */ /* 0x044fe40003f68000 */
[C---:B------:R-:W-:Y:S02]  /*0250*/  FSETP.NAN.AND P4, PT, R7.reuse, R7, PT ;  /* 0x000000070700720b */ /* 0x040fe40003f88000 */
[----:B---3--:R-:W-:Y:S02]  /*0260*/  FSETP.GT.AND P1, PT, R6, R8, PT ;  /* 0x000000080600720b */ /* 0x008fe40003f24000 */
[----:B------:R-:W-:-:S07]  /*0270*/  FSETP.GT.AND P2, PT, R7, R9, PT ;  /* 0x000000090700720b */ /* 0x000fce0003f44000 */
[----:B------:R-:W-:Y:S02]  /*0280*/  @!P3 FSEL R6, R6, R8, P1 ;  /* 0x000000080606b208 */ /* 0x000fe40000800000 */
[----:B------:R-:W-:Y:S02]  /*0290*/  @!P4 FSEL R7, R7, R9, P2 ;  /* 0x000000090707c208 */ /* 0x000fe40001000000 */
[C---:B----4-:R-:W-:Y:S02]  /*02a0*/  FSETP.GT.AND P1, PT, R6.reuse, R18, PT ;  /* 0x000000120600720b */ /* 0x050fe40003f24000 */
[C---:B------:R-:W-:Y:S02]  /*02b0*/  FSETP.GT.AND P2, PT, R7.reuse, R19, PT ;  /* 0x000000130700720b */ /* 0x040fe40003f44000 */
[----:B------:R-:W-:Y:S02]  /*02c0*/  FSETP.NAN.AND P3, PT, R6, R6, PT ;  /* 0x000000060600720b */ /* 0x000fe40003f68000 */
[----:B------:R-:W-:-:S07]  /*02d0*/  FSETP.NAN.AND P4, PT, R7, R7, PT ;  /* 0x000000070700720b */ /* 0x000fce0003f88000 */
[----:B------:R-:W-:Y:S02]  /*02e0*/  @!P1 FSEL R6, R6, R18, P3 ;  /* 0x0000001206069208 */ /* 0x000fe40001800000 */
[----:B------:R-:W-:Y:S02]  /*02f0*/  @!P2 FSEL R7, R7, R19, P4 ;  /* 0x000000130707a208 */ /* 0x000fe40002000000 */
[C---:B-----5:R-:W-:Y:S02]  /*0300*/  FSETP.GT.AND P1, PT, R6.reuse, R20, PT ;  /* 0x000000140600720b */ /* 0x060fe40003f24000 */
[C---:B------:R-:W-:Y:S02]  /*0310*/  FSETP.GT.AND P2, PT, R7.reuse, R21, PT ;  /* 0x000000150700720b */ /* 0x040fe40003f44000 */
[----:B------:R-:W-:Y:S02]  /*0320*/  FSETP.NAN.AND P3, PT, R6, R6, PT ;  /* 0x000000060600720b */ /* 0x000fe40003f68000 */
[----:B------:R-:W-:-:S07]  /*0330*/  FSETP.NAN.AND P4, PT, R7, R7, PT ;  /* 0x000000070700720b */ /* 0x000fce0003f88000 */
[----:B------:R-:W-:Y:S02]  /*0340*/  @!P1 FSEL R6, R6, R20, P3 ;  /* 0x0000001406069208 */ /* 0x000fe40001800000 */
[----:B------:R-:W-:-:S03]  /*0350*/  @!P2 FSEL R7, R7, R21, P4 ;  /* 0x000000150707a208 */ /* 0x000fc60002000000 */
[----:B------:R-:W-:Y:S02]  /*0360*/  FADD R16, -R6, R16 ;  /* 0x0000001006107221 */ /* 0x000fe40000000100 */
[----:B------:R-:W-:Y:S02]  /*0370*/  FADD R17, -R7, R17 ;  /* 0x0000001107117221 */ /* 0x000fe40000000100 */
[----:B------:R-:W-:Y:S02]  /*0380*/  FMUL R16, R16, 1.4426950216293334961 ;  /* 0x3fb8aa3b10107820 */ /* 0x000fe40000400000 */
[----:B------:R-:W-:-:S03]  /*0390*/  FMUL R17, R17, 1.4426950216293334961 ;  /* 0x3fb8aa3b11117820 */ /* 0x000fc60000400000 */
[----:B------:R-:W-:Y:S02]  /*03a0*/  FSETP.GEU.AND P1, PT, R16, -126, PT ;  /* 0xc2fc00001000780b */ /* 0x000fe40003f2e000 */
[----:B------:R-:W-:-:S11]  /*03b0*/  FSETP.GEU.AND P2, PT, R17, -126, PT ;  /* 0xc2fc00001100780b */ /* 0x000fd60003f4e000 */
[----:B------:R-:W-:Y:S02]  /*03c0*/  @!P1 FMUL R16, R16, 0.5 ;  /* 0x3f00000010109820 */ /* 0x000fe40000400000 */
[----:B------:R-:W-:Y:S02]  /*03d0*/  @!P2 FMUL R17, R17, 0.5 ;  /* 0x3f0000001111a820 */ /* 0x000fe40000400000 */
[----:B------:R-:W1:Y:S08]  /*03e0*/  MUFU.EX2 R6, R16 ;  /* 0x0000001000067308 */ /* 0x000e700000000800 */
[----:B------:R-:W2:Y:S01]  /*03f0*/  MUFU.EX2 R7, R17 ;  /* 0x0000001100077308 */ /* 0x000ea20000000800 */
[----:B-1----:R-:W-:Y:S01]  /*0400*/  @!P1 FMUL R6, R6, R6 ;  /* 0x0000000606069220 */ /* 0x002fe20000400000 */
[----:B--2---:R-:W-:Y:S01]  /*0410*/  @!P2 FMUL R7, R7, R7 ;  /* 0x000000070707a220 */ /* 0x004fe20000400000 */
[----:B------:R-:W-:Y:S06]  /*0420*/  @P0 EXIT ;  /* 0x000000000000094d */ /* 0x000fec0003800000 */
[----:B------:R-:W-:Y:S01]  /*0430*/  STG.E.64 desc[UR4][R2.64], R6 ;  /* 0x0000000602007986 */ /* 0x000fe2000c101b04 */
[----:B------:R-:W-:Y:S05]  /*0440*/  EXIT ;  /* 0x000000000000794d */ /* 0x000fea0003800000 */
.L_x_0:
[----:B------:R-:W-:-:S00]  /*0450*/  BRA `(.L_x_0) ;  /* 0xfffffffc00fc7947 */ /* 0x000fc0000383ffff */
[----:B------:R-:W-:-:S00]  /*0460*/  NOP ;  /* 0x0000000000007918 */ /* 0x000fc00000000000 */
        /* <DEDUP_REMOVED lines=9> */
.L_x_1:


//--------------------- .nv.constant0.triton_poi_fused__softmax_1 --------------------------
	.section	.nv.constant0.triton_poi_fused__softmax_1,"a",@progbits
	.sectionflags	@""
	.align	4
.nv.constant0.triton_poi_fused__softmax_1:
	.zero		548
